	.headerflags	@"EF_CUDA_TEXMODE_UNIFIED EF_CUDA_64BIT_ADDRESS EF_CUDA_ACCELERATORS EF_CUDA_SM90 EF_CUDA_VIRTUAL_SM(EF_CUDA_SM90)"
	.elftype	@"ET_EXEC"


//--------------------- .nv.info                  --------------------------
	.section	.nv.info,"",@"SHT_CUDA_INFO"
	.align	4


	//----- nvinfo : EIATTR_REGCOUNT
	.align		4
        /*0000*/ 	.byte	0x04, 0x2f
        /*0002*/ 	.short	(.L_1 - .L_0)
	.align		4
.L_0:
        /*0004*/ 	.word	index@(triton_poi_fused_mean_sub_0)
        /*0008*/ 	.word	0x0000000f


	//----- nvinfo : EIATTR_MIN_STACK_SIZE
	.align		4
.L_1:
        /*000c*/ 	.byte	0x04, 0x12
        /*000e*/ 	.short	(.L_3 - .L_2)
	.align		4
.L_2:
        /*0010*/ 	.word	index@(triton_poi_fused_mean_sub_0)
        /*0014*/ 	.word	0x00000000


	//----- nvinfo : EIATTR_FRAME_SIZE
	.align		4
.L_3:
        /*0018*/ 	.byte	0x04, 0x11
        /*001a*/ 	.short	(.L_5 - .L_4)
	.align		4
.L_4:
        /*001c*/ 	.word	index@(triton_poi_fused_mean_sub_0)
        /*0020*/ 	.word	0x00000000


	//----- nvinfo : EIATTR_MIN_STACK_SIZE
	.align		4
.L_5:
        /*0024*/ 	.byte	0x04, 0x12
        /*0026*/ 	.short	(.L_7 - .L_6)
	.align		4
.L_6:
        /*0028*/ 	.word	index@(triton_poi_fused_mean_sub_0)
        /*002c*/ 	.word	0x00000000
.L_7:


//--------------------- .nv.info.triton_poi_fused_mean_sub_0 --------------------------
	.section	.nv.info.triton_poi_fused_mean_sub_0,"",@"SHT_CUDA_INFO"
	.sectionflags	@""
	.align	4


	//----- nvinfo : EIATTR_CUDA_API_VERSION
	.align		4
        /*0000*/ 	.byte	0x04, 0x37
        /*0002*/ 	.short	(.L_9 - .L_8)
.L_8:
        /*0004*/ 	.word	0x0000007c


	//----- nvinfo : EIATTR_KPARAM_INFO
	.align		4
.L_9:
        /*0008*/ 	.byte	0x04, 0x17
        /*000a*/ 	.short	(.L_11 - .L_10)
.L_10:
        /*000c*/ 	.word	0x00000000
        /*0010*/ 	.short	0x0002
        /*0012*/ 	.short	0x0010
        /*0014*/ 	.byte	0x00, 0xf0, 0x11, 0x00


	//----- nvinfo : EIATTR_KPARAM_INFO
	.align		4
.L_11:
        /*0018*/ 	.byte	0x04, 0x17
        /*001a*/ 	.short	(.L_13 - .L_12)
.L_12:
        /*001c*/ 	.word	0x00000000
        /*0020*/ 	.short	0x0001
        /*0022*/ 	.short	0x0008
        /*0024*/ 	.byte	0x00, 0xf4, 0x21, 0x00


	//----- nvinfo : EIATTR_KPARAM_INFO
	.align		4
.L_13:
        /*0028*/ 	.byte	0x04, 0x17
        /*002a*/ 	.short	(.L_15 - .L_14)
.L_14:
        /*002c*/ 	.word	0x00000000
        /*0030*/ 	.short	0x0000
        /*0032*/ 	.short	0x0000
        /*0034*/ 	.byte	0x00, 0xf4, 0x21, 0x00


	//----- nvinfo : EIATTR_SPARSE_MMA_MASK
	.align		4
.L_15:
        /*0038*/ 	.byte	0x03, 0x50
        /*003a*/ 	.short	0x0000


	//----- nvinfo : EIATTR_MAXREG_COUNT
	.align		4
        /*003c*/ 	.byte	0x03, 0x1b
        /*003e*/ 	.short	0x00ff


	//----- nvinfo : EIATTR_EXIT_INSTR_OFFSETS
	.align		4
        /*0040*/ 	.byte	0x04, 0x1c
        /*0042*/ 	.short	(.L_17 - .L_16)


	//   ....[0]....
.L_16:
        /*0044*/ 	.word	0x000001d0


	//   ....[1]....
        /*0048*/ 	.word	0x000001f0


	//----- nvinfo : EIATTR_REQNTID
	.align		4
.L_17:
        /*004c*/ 	.byte	0x04, 0x10
        /*004e*/ 	.short	(.L_19 - .L_18)
.L_18:
        /*0050*/ 	.word	0x00000080
        /*0054*/ 	.word	0x00000001
        /*0058*/ 	.word	0x00000001


	//----- nvinfo : EIATTR_CBANK_PARAM_SIZE
	.align		4
.L_19:
        /*005c*/ 	.byte	0x03, 0x19
        /*005e*/ 	.short	0x0014


	//----- nvinfo : EIATTR_PARAM_CBANK
	.align		4
        /*0060*/ 	.byte	0x04, 0x0a
        /*0062*/ 	.short	(.L_21 - .L_20)
	.align		4
.L_20:
        /*0064*/ 	.word	index@(.nv.constant0.triton_poi_fused_mean_sub_0)
        /*0068*/ 	.short	0x0210
        /*006a*/ 	.short	0x0014


	//----- nvinfo : EIATTR_SW_WAR
	.align		4
.L_21:
        /*006c*/ 	.byte	0x04, 0x36
        /*006e*/ 	.short	(.L_23 - .L_22)
.L_22:
        /*0070*/ 	.word	0x00000008
.L_23:


//--------------------- .nv.callgraph             --------------------------
	.section	.nv.callgraph,"",@"SHT_CUDA_CALLGRAPH"
	.align	4
	.sectionentsize	8
	.align		4
        /*0000*/ 	.word	0x00000000
	.align		4
        /*0004*/ 	.word	0xffffffff
	.align		4
        /*0008*/ 	.word	0x00000000
	.align		4
        /*000c*/ 	.word	0xfffffffe
	.align		4
        /*0010*/ 	.word	0x00000000
	.align		4
        /*0014*/ 	.word	0xfffffffd
	.align		4
        /*0018*/ 	.word	0x00000000
	.align		4
        /*001c*/ 	.word	0xfffffffc


//--------------------- .text.triton_poi_fused_mean_sub_0 --------------------------
	.section	.text.triton_poi_fused_mean_sub_0,"ax",@progbits
	.align	128
        .global         triton_poi_fused_mean_sub_0
        .type           triton_poi_fused_mean_sub_0,@function
        .size           triton_poi_fused_mean_sub_0,(.L_x_1 - triton_poi_fused_mean_sub_0)
        .other          triton_poi_fused_mean_sub_0,@"STO_CUDA_ENTRY STV_DEFAULT"
triton_poi_fused_mean_sub_0:
.text.triton_poi_fused_mean_sub_0:
[----:B------:R-:W0:Y:S02]  /*0000*/  LDC R1, c[0x0][0x28] ;  /* 0x00000a00ff017b82 */ /* 0x000e240000000800 */
[----:B------:R-:W1:Y:S01]  /*0010*/  S2R R0, SR_TID.X ;  /* 0x0000000000007919 */ /* 0x000e620000002100 */
[----:B------:R-:W2:Y:S01]  /*0020*/  LDC.64 R2, c[0x0][0x210] ;  /* 0x00008400ff027b82 */ /* 0x000ea20000000a00 */
[----:B------:R-:W-:Y:S01]  /*0030*/  IMAD.MOV.U32 R8, RZ, RZ, RZ ;  /* 0x000000ffff087224 */ /* 0x000fe200078e00ff */
[----:B------:R-:W-:Y:S01]  /*0040*/  CS2R R10, SRZ ;  /* 0x00000000000a7805 */ /* 0x000fe2000001ff00 */
[----:B------:R-:W3:Y:S01]  /*0050*/  S2R R9, SR_CTAID.X ;  /* 0x0000000000097919 */ /* 0x000ee20000002500 */
[----:B------:R-:W-:Y:S01]  /*0060*/  ULDC.64 UR4, c[0x0][0x208] ;  /* 0x0000820000047ab9 */ /* 0x000fe20000000a00 */
[----:B------:R-:W-:-:S03]  /*0070*/  HFMA2.MMA R12, -RZ, RZ, 0, 0 ;  /* 0x00000000ff0c7435 */ /* 0x000fc600000001ff */
[----:B------:R-:W4:Y:S01]  /*0080*/  LDC.64 R6, c[0x0][0x218] ;  /* 0x00008600ff067b82 */ /* 0x000f220000000a00 */
[----:B-1----:R-:W-:Y:S02]  /*0090*/  LOP3.LUT R0, R0, 0x7f, RZ, 0xc0, !PT ;  /* 0x0000007f00007812 */ /* 0x002fe400078ec0ff */
[----:B---3--:R-:W-:-:S03]  /*00a0*/  SHF.R.S32.HI R4, RZ, 0x18, R9 ;  /* 0x00000018ff047819 */ /* 0x008fc60000011409 */
[----:B------:R-:W-:Y:S01]  /*00b0*/  IMAD R9, R9, 0x80, R0 ;  /* 0x0000008009097824 */ /* 0x000fe200078e0200 */
[----:B------:R-:W-:-:S04]  /*00c0*/  SGXT R0, R4, 0x1 ;  /* 0x000000010400781a */ /* 0x000fc80000000200 */
[----:B------:R-:W-:Y:S02]  /*00d0*/  ISETP.GE.AND P0, PT, R9, 0x100, PT ;  /* 0x000001000900780c */ /* 0x000fe40003f06270 */
[----:B------:R-:W-:-:S04]  /*00e0*/  LEA.HI R0, R0, R9, RZ, 0x2 ;  /* 0x0000000900007211 */ /* 0x000fc800078f10ff */
[----:B------:R-:W-:-:S05]  /*00f0*/  LOP3.LUT R5, R0, 0xfffffffc, RZ, 0xc0, !PT ;  /* 0xfffffffc00057812 */ /* 0x000fca00078ec0ff */
[----:B--2---:R-:W-:-:S05]  /*0100*/  IMAD.WIDE R4, R5, 0x4, R2 ;  /* 0x0000000405047825 */ /* 0x004fca00078e0202 */
[----:B------:R-:W2:Y:S04]  /*0110*/  @!P0 LDG.E.EL R8, desc[UR4][R4.64] ;  /* 0x0000000404088981 */ /* 0x000ea8000c2e1900 */
[----:B------:R-:W2:Y:S01]  /*0120*/  @!P0 LDG.E.EL R11, desc[UR4][R4.64+0x4] ;  /* 0x00000404040b8981 */ /* 0x000ea2000c2e1900 */
[----:B------:R-:W-:-:S03]  /*0130*/  MOV R0, RZ ;  /* 0x000000ff00007202 */ /* 0x000fc60000000f00 */
[----:B------:R-:W3:Y:S01]  /*0140*/  @!P0 LDG.E.EL R10, desc[UR4][R4.64+0x8] ;  /* 0x00000804040a8981 */ /* 0x000ee2000c2e1900 */
[----:B------:R-:W-:-:S03]  /*0150*/  IMAD.WIDE R2, R9, 0x4, R2 ;  /* 0x0000000409027825 */ /* 0x000fc600078e0202 */
[----:B------:R-:W5:Y:S04]  /*0160*/  @!P0 LDG.E.EL R12, desc[UR4][R4.64+0xc] ;  /* 0x00000c04040c8981 */ /* 0x000f68000c2e1900 */
[----:B------:R-:W5:Y:S01]  /*0170*/  @!P0 LDG.E R0, desc[UR4][R2.64] ;  /* 0x0000000402008981 */ /* 0x000f62000c1e1900 */
[----:B----4-:R-:W-:-:S04]  /*0180*/  IMAD.WIDE R6, R9, 0x4, R6 ;  /* 0x0000000409067825 */ /* 0x010fc800078e0206 */
[----:B--2---:R-:W-:-:S04]  /*0190*/  FADD R11, R11, R8 ;  /* 0x000000080b0b7221 */ /* 0x004fc80000000000 */
[----:B---3--:R-:W-:-:S04]  /*01a0*/  FADD R11, R11, R10 ;  /* 0x0000000a0b0b7221 */ /* 0x008fc80000000000 */
[----:B-----5:R-:W-:-:S04]  /*01b0*/  FADD R11, R11, R12 ;  /* 0x0000000c0b0b7221 */ /* 0x020fc80000000000 */
[----:B------:R-:W-:Y:S01]  /*01c0*/  FFMA R11, R11, -0.25, R0 ;  /* 0xbe8000000b0b7823 */ /* 0x000fe20000000000 */
[----:B------:R-:W-:Y:S06]  /*01d0*/  @P0 EXIT ;  /* 0x000000000000094d */ /* 0x000fec0003800000 */
[----:B------:R-:W-:Y:S01]  /*01e0*/  STG.E desc[UR4][R6.64], R11 ;  /* 0x0000000b06007986 */ /* 0x000fe2000c101904 */
[----:B------:R-:W-:Y:S05]  /*01f0*/  EXIT ;  /* 0x000000000000794d */ /* 0x000fea0003800000 */
.L_x_0:
[----:B------:R-:W-:-:S00]  /*0200*/  BRA `(.L_x_0) ;  /* 0xfffffffc00fc7947 */ /* 0x000fc0000383ffff */
[----:B------:R-:W-:-:S00]  /*0210*/  NOP ;  /* 0x0000000000007918 */ /* 0x000fc00000000000 */
        /* <DEDUP_REMOVED lines=14> */
.L_x_1:


//--------------------- .nv.constant0.triton_poi_fused_mean_sub_0 --------------------------
	.section	.nv.constant0.triton_poi_fused_mean_sub_0,"a",@progbits
	.sectionflags	@""
	.align	4
.nv.constant0.triton_poi_fused_mean_sub_0:
	.zero		548
